//
// Generated by NVIDIA NVVM Compiler
//
// Compiler Build ID: CL-36424714
// Cuda compilation tools, release 13.0, V13.0.88
// Based on NVVM 20.0.0
//

.version 9.0
.target sm_100
.address_size 64

	// .globl	_Z19matrix_multiply_gpuPfS_S_i

.visible .entry _Z19matrix_multiply_gpuPfS_S_i(
	.param .u64 .ptr .align 1 _Z19matrix_multiply_gpuPfS_S_i_param_0,
	.param .u64 .ptr .align 1 _Z19matrix_multiply_gpuPfS_S_i_param_1,
	.param .u64 .ptr .align 1 _Z19matrix_multiply_gpuPfS_S_i_param_2,
	.param .u32 _Z19matrix_multiply_gpuPfS_S_i_param_3
)
{
	.reg .pred 	%p<10>;
	.reg .b32 	%r<40>;
	.reg .b32 	%f<67>;
	.reg .b64 	%rd<67>;

	ld.param.u64 	%rd14, [_Z19matrix_multiply_gpuPfS_S_i_param_0];
	ld.param.u64 	%rd15, [_Z19matrix_multiply_gpuPfS_S_i_param_1];
	ld.param.u32 	%r18, [_Z19matrix_multiply_gpuPfS_S_i_param_3];
	cvta.to.global.u64 	%rd1, %rd15;
	cvta.to.global.u64 	%rd2, %rd14;
	mov.u32 	%r19, %ctaid.y;
	mov.u32 	%r20, %ntid.y;
	mov.u32 	%r21, %tid.y;
	mad.lo.s32 	%r1, %r19, %r20, %r21;
	mov.u32 	%r22, %ctaid.x;
	mov.u32 	%r23, %ntid.x;
	mov.u32 	%r24, %tid.x;
	mad.lo.s32 	%r2, %r22, %r23, %r24;
	max.s32 	%r25, %r1, %r2;
	setp.ge.s32 	%p1, %r25, %r18;
	@%p1 bra 	$L__BB0_13;
	mul.lo.s32 	%r3, %r18, %r1;
	and.b32  	%r4, %r18, 7;
	setp.lt.u32 	%p2, %r18, 8;
	mov.f32 	%f66, 0f00000000;
	mov.b32 	%r38, 0;
	@%p2 bra 	$L__BB0_4;
	and.b32  	%r38, %r18, 2147483640;
	neg.s32 	%r36, %r38;
	mul.wide.s32 	%rd16, %r18, 4;
	add.s64 	%rd3, %rd1, %rd16;
	shl.b32 	%r7, %r18, 3;
	mul.wide.s32 	%rd17, %r18, 8;
	add.s64 	%rd4, %rd1, %rd17;
	mul.wide.s32 	%rd18, %r18, 12;
	add.s64 	%rd5, %rd1, %rd18;
	mul.wide.s32 	%rd19, %r18, 16;
	add.s64 	%rd6, %rd1, %rd19;
	mul.wide.s32 	%rd20, %r18, 20;
	add.s64 	%rd7, %rd1, %rd20;
	mul.wide.s32 	%rd21, %r18, 24;
	add.s64 	%rd8, %rd1, %rd21;
	mul.wide.s32 	%rd22, %r18, 28;
	add.s64 	%rd9, %rd1, %rd22;
	mul.wide.u32 	%rd23, %r3, 4;
	add.s64 	%rd24, %rd23, %rd2;
	add.s64 	%rd66, %rd24, 16;
	mov.f32 	%f66, 0f00000000;
	mov.u32 	%r35, %r2;
$L__BB0_3:
	.pragma "nounroll";
	mul.wide.s32 	%rd25, %r35, 4;
	add.s64 	%rd26, %rd3, %rd25;
	add.s64 	%rd27, %rd4, %rd25;
	add.s64 	%rd28, %rd5, %rd25;
	add.s64 	%rd29, %rd6, %rd25;
	add.s64 	%rd30, %rd7, %rd25;
	add.s64 	%rd31, %rd8, %rd25;
	add.s64 	%rd32, %rd9, %rd25;
	add.s64 	%rd33, %rd1, %rd25;
	ld.global.f32 	%f16, [%rd66+-16];
	ld.global.f32 	%f17, [%rd33];
	fma.rn.f32 	%f18, %f16, %f17, %f66;
	ld.global.f32 	%f19, [%rd66+-12];
	ld.global.f32 	%f20, [%rd26];
	fma.rn.f32 	%f21, %f19, %f20, %f18;
	ld.global.f32 	%f22, [%rd66+-8];
	ld.global.f32 	%f23, [%rd27];
	fma.rn.f32 	%f24, %f22, %f23, %f21;
	ld.global.f32 	%f25, [%rd66+-4];
	ld.global.f32 	%f26, [%rd28];
	fma.rn.f32 	%f27, %f25, %f26, %f24;
	ld.global.f32 	%f28, [%rd66];
	ld.global.f32 	%f29, [%rd29];
	fma.rn.f32 	%f30, %f28, %f29, %f27;
	ld.global.f32 	%f31, [%rd66+4];
	ld.global.f32 	%f32, [%rd30];
	fma.rn.f32 	%f33, %f31, %f32, %f30;
	ld.global.f32 	%f34, [%rd66+8];
	ld.global.f32 	%f35, [%rd31];
	fma.rn.f32 	%f36, %f34, %f35, %f33;
	ld.global.f32 	%f37, [%rd66+12];
	ld.global.f32 	%f38, [%rd32];
	fma.rn.f32 	%f66, %f37, %f38, %f36;
	add.s32 	%r36, %r36, 8;
	add.s32 	%r35, %r35, %r7;
	add.s64 	%rd66, %rd66, 32;
	setp.ne.s32 	%p3, %r36, 0;
	@%p3 bra 	$L__BB0_3;
$L__BB0_4:
	setp.eq.s32 	%p4, %r4, 0;
	@%p4 bra 	$L__BB0_12;
	and.b32  	%r13, %r18, 3;
	setp.lt.u32 	%p5, %r4, 4;
	@%p5 bra 	$L__BB0_7;
	add.s32 	%r27, %r38, %r3;
	mul.wide.u32 	%rd34, %r27, 4;
	add.s64 	%rd35, %rd2, %rd34;
	ld.global.f32 	%f40, [%rd35];
	mad.lo.s32 	%r28, %r38, %r18, %r2;
	mul.wide.s32 	%rd36, %r28, 4;
	add.s64 	%rd37, %rd1, %rd36;
	ld.global.f32 	%f41, [%rd37];
	fma.rn.f32 	%f42, %f40, %f41, %f66;
	cvt.u64.u32 	%rd38, %r3;
	cvt.u64.u32 	%rd39, %r38;
	add.s64 	%rd40, %rd39, %rd38;
	shl.b64 	%rd41, %rd40, 2;
	add.s64 	%rd42, %rd2, %rd41;
	ld.global.f32 	%f43, [%rd42+4];
	mul.wide.s32 	%rd43, %r18, 4;
	add.s64 	%rd44, %rd37, %rd43;
	ld.global.f32 	%f44, [%rd44];
	fma.rn.f32 	%f45, %f43, %f44, %f42;
	ld.global.f32 	%f46, [%rd42+8];
	add.s64 	%rd45, %rd44, %rd43;
	ld.global.f32 	%f47, [%rd45];
	fma.rn.f32 	%f48, %f46, %f47, %f45;
	ld.global.f32 	%f49, [%rd42+12];
	add.s64 	%rd46, %rd45, %rd43;
	ld.global.f32 	%f50, [%rd46];
	fma.rn.f32 	%f66, %f49, %f50, %f48;
	add.s32 	%r38, %r38, 4;
$L__BB0_7:
	setp.eq.s32 	%p6, %r13, 0;
	@%p6 bra 	$L__BB0_12;
	setp.eq.s32 	%p7, %r13, 1;
	@%p7 bra 	$L__BB0_10;
	add.s32 	%r29, %r38, %r3;
	mul.wide.u32 	%rd47, %r29, 4;
	add.s64 	%rd48, %rd2, %rd47;
	ld.global.f32 	%f52, [%rd48];
	mad.lo.s32 	%r30, %r38, %r18, %r2;
	mul.wide.s32 	%rd49, %r30, 4;
	add.s64 	%rd50, %rd1, %rd49;
	ld.global.f32 	%f53, [%rd50];
	fma.rn.f32 	%f54, %f52, %f53, %f66;
	cvt.u64.u32 	%rd51, %r3;
	cvt.u64.u32 	%rd52, %r38;
	add.s64 	%rd53, %rd52, %rd51;
	shl.b64 	%rd54, %rd53, 2;
	add.s64 	%rd55, %rd2, %rd54;
	ld.global.f32 	%f55, [%rd55+4];
	mul.wide.s32 	%rd56, %r18, 4;
	add.s64 	%rd57, %rd50, %rd56;
	ld.global.f32 	%f56, [%rd57];
	fma.rn.f32 	%f66, %f55, %f56, %f54;
	add.s32 	%r38, %r38, 2;
$L__BB0_10:
	and.b32  	%r31, %r18, 1;
	setp.eq.b32 	%p8, %r31, 1;
	not.pred 	%p9, %p8;
	@%p9 bra 	$L__BB0_12;
	add.s32 	%r32, %r38, %r3;
	mul.wide.u32 	%rd58, %r32, 4;
	add.s64 	%rd59, %rd2, %rd58;
	ld.global.f32 	%f57, [%rd59];
	mad.lo.s32 	%r33, %r38, %r18, %r2;
	mul.wide.s32 	%rd60, %r33, 4;
	add.s64 	%rd61, %rd1, %rd60;
	ld.global.f32 	%f58, [%rd61];
	fma.rn.f32 	%f66, %f57, %f58, %f66;
$L__BB0_12:
	ld.param.u64 	%rd65, [_Z19matrix_multiply_gpuPfS_S_i_param_2];
	add.s32 	%r34, %r3, %r2;
	cvta.to.global.u64 	%rd62, %rd65;
	mul.wide.s32 	%rd63, %r34, 4;
	add.s64 	%rd64, %rd62, %rd63;
	st.global.f32 	[%rd64], %f66;
$L__BB0_13:
	ret;

}


// ===== COMPILED SASS (sm_100) =====

	.target	sm_100

	.elftype	@"ET_EXEC"


//--------------------- .note.nv.tkinfo           --------------------------
	.section	.note.nv.tkinfo,"",@"SHT_NOTE"
	.sectionflags	@"SHF_NOTE_NV_TKINFO"
	.tkinfo
        /*0018*/ 	.word	0x00000002
        /*0030*/ 	.string	""
        /*0030*/ 	.string	"ptxas"
        /*0030*/ 	.string	"Cuda compilation tools, release 13.0, V13.0.88"
        /*0030*/ 	.string	"Build cuda_13.0.r13.0/compiler.36424714_0"
        /*0030*/ 	.string	"-arch sm_100 -m 64 "



//--------------------- .note.nv.cuinfo           --------------------------
	.section	.note.nv.cuinfo,"",@"SHT_NOTE"
	.sectionflags	@"SHF_NOTE_NV_CUINFO"
        /*0018*/ 	.short	0x0002
        /*001a*/ 	.short	0x0064
        /*001c*/ 	.short	0x0082
	.zero		2


//--------------------- .nv.info                  --------------------------
	.section	.nv.info,"",@"SHT_CUDA_INFO"
	.align	4


	//----- nvinfo : EIATTR_REGCOUNT
	.align		4
        /*0000*/ 	.byte	0x04, 0x2f
        /*0002*/ 	.short	(.L_1 - .L_0)
	.align		4
.L_0:
        /*0004*/ 	.word	index@(_Z19matrix_multiply_gpuPfS_S_i)
        /*0008*/ 	.word	0x0000001e


	//----- nvinfo : EIATTR_FRAME_SIZE
	.align		4
.L_1:
        /*000c*/ 	.byte	0x04, 0x11
        /*000e*/ 	.short	(.L_3 - .L_2)
	.align		4
.L_2:
        /*0010*/ 	.word	index@(_Z19matrix_multiply_gpuPfS_S_i)
        /*0014*/ 	.word	0x00000000


	//----- nvinfo : EIATTR_MIN_STACK_SIZE
	.align		4
.L_3:
        /*0018*/ 	.byte	0x04, 0x12
        /*001a*/ 	.short	(.L_5 - .L_4)
	.align		4
.L_4:
        /*001c*/ 	.word	index@(_Z19matrix_multiply_gpuPfS_S_i)
        /*0020*/ 	.word	0x00000000
.L_5:


//--------------------- .nv.compat                --------------------------
	.section	.nv.compat,"",@"SHT_CUDA_COMPAT_INFO"
	.align	4
        /*0000*/ 	.byte	0x02, 0x09, 0x00, 0x00, 0x02, 0x02, 0x01, 0x00, 0x02, 0x05, 0x05, 0x00, 0x03, 0x07, 0x01, 0x01
        /*0010*/ 	.byte	0x02, 0x03, 0x00, 0x00, 0x02, 0x06, 0x01, 0x00, 0x04, 0x0b, 0x08, 0x00, 0x09, 0x00, 0x00, 0x00
        /*0020*/ 	.byte	0x00, 0x00, 0x00, 0x00


//--------------------- .nv.info._Z19matrix_multiply_gpuPfS_S_i --------------------------
	.section	.nv.info._Z19matrix_multiply_gpuPfS_S_i,"",@"SHT_CUDA_INFO"
	.sectionflags	@""
	.align	4


	//----- nvinfo : EIATTR_CUDA_API_VERSION
	.align		4
        /*0000*/ 	.byte	0x04, 0x37
        /*0002*/ 	.short	(.L_7 - .L_6)
.L_6:
        /*0004*/ 	.word	0x00000082


	//----- nvinfo : EIATTR_KPARAM_INFO
	.align		4
.L_7:
        /*0008*/ 	.byte	0x04, 0x17
        /*000a*/ 	.short	(.L_9 - .L_8)
.L_8:
        /*000c*/ 	.word	0x00000000
        /*0010*/ 	.short	0x0003
        /*0012*/ 	.short	0x0018
        /*0014*/ 	.byte	0x00, 0xf0, 0x11, 0x00


	//----- nvinfo : EIATTR_KPARAM_INFO
	.align		4
.L_9:
        /*0018*/ 	.byte	0x04, 0x17
        /*001a*/ 	.short	(.L_11 - .L_10)
.L_10:
        /*001c*/ 	.word	0x00000000
        /*0020*/ 	.short	0x0002
        /*0022*/ 	.short	0x0010
        /*0024*/ 	.byte	0x00, 0xf5, 0x21, 0x00


	//----- nvinfo : EIATTR_KPARAM_INFO
	.align		4
.L_11:
        /*0028*/ 	.byte	0x04, 0x17
        /*002a*/ 	.short	(.L_13 - .L_12)
.L_12:
        /*002c*/ 	.word	0x00000000
        /*0030*/ 	.short	0x0001
        /*0032*/ 	.short	0x0008
        /*0034*/ 	.byte	0x00, 0xf5, 0x21, 0x00


	//----- nvinfo : EIATTR_KPARAM_INFO
	.align		4
.L_13:
        /*0038*/ 	.byte	0x04, 0x17
        /*003a*/ 	.short	(.L_15 - .L_14)
.L_14:
        /*003c*/ 	.word	0x00000000
        /*0040*/ 	.short	0x0000
        /*0042*/ 	.short	0x0000
        /*0044*/ 	.byte	0x00, 0xf5, 0x21, 0x00


	//----- nvinfo : EIATTR_SPARSE_MMA_MASK
	.align		4
.L_15:
        /*0048*/ 	.byte	0x03, 0x50
        /*004a*/ 	.short	0x0000


	//----- nvinfo : EIATTR_MAXREG_COUNT
	.align		4
        /*004c*/ 	.byte	0x03, 0x1b
        /*004e*/ 	.short	0x00ff


	//----- nvinfo : EIATTR_MERCURY_ISA_VERSION
	.align		4
        /*0050*/ 	.byte	0x03, 0x5f
        /*0052*/ 	.short	0x0101


	//----- nvinfo : EIATTR_VRC_CTA_INIT_COUNT
	.align		4
        /*0054*/ 	.byte	0x02, 0x4a
	.zero		1
	.zero		1


	//----- nvinfo : EIATTR_EXIT_INSTR_OFFSETS
	.align		4
        /*0058*/ 	.byte	0x04, 0x1c
        /*005a*/ 	.short	(.L_17 - .L_16)


	//   ....[0]....
.L_16:
        /*005c*/ 	.word	0x000000c0


	//   ....[1]....
        /*0060*/ 	.word	0x00000a90


	//----- nvinfo : EIATTR_CBANK_PARAM_SIZE
	.align		4
.L_17:
        /*0064*/ 	.byte	0x03, 0x19
        /*0066*/ 	.short	0x001c


	//----- nvinfo : EIATTR_PARAM_CBANK
	.align		4
        /*0068*/ 	.byte	0x04, 0x0a
        /*006a*/ 	.short	(.L_19 - .L_18)
	.align		4
.L_18:
        /*006c*/ 	.word	index@(.nv.constant0._Z19matrix_multiply_gpuPfS_S_i)
        /*0070*/ 	.short	0x0380
        /*0072*/ 	.short	0x001c


	//----- nvinfo : EIATTR_SW_WAR
	.align		4
.L_19:
        /*0074*/ 	.byte	0x04, 0x36
        /*0076*/ 	.short	(.L_21 - .L_20)
.L_20:
        /*0078*/ 	.word	0x00000008
.L_21:


//--------------------- .nv.callgraph             --------------------------
	.section	.nv.callgraph,"",@"SHT_CUDA_CALLGRAPH"
	.align	4
	.sectionentsize	8
	.align		4
        /*0000*/ 	.word	0x00000000
	.align		4
        /*0004*/ 	.word	0xffffffff
	.align		4
        /*0008*/ 	.word	0x00000000
	.align		4
        /*000c*/ 	.word	0xfffffffe
	.align		4
        /*0010*/ 	.word	0x00000000
	.align		4
        /*0014*/ 	.word	0xfffffffd
	.align		4
        /*0018*/ 	.word	0x00000000
	.align		4
        /*001c*/ 	.word	0xfffffffc


//--------------------- .text._Z19matrix_multiply_gpuPfS_S_i --------------------------
	.section	.text._Z19matrix_multiply_gpuPfS_S_i,"ax",@progbits
	.align	128
        .global         _Z19matrix_multiply_gpuPfS_S_i
        .type           _Z19matrix_multiply_gpuPfS_S_i,@function
        .size           _Z19matrix_multiply_gpuPfS_S_i,(.L_x_5 - _Z19matrix_multiply_gpuPfS_S_i)
        .other          _Z19matrix_multiply_gpuPfS_S_i,@"STO_CUDA_ENTRY STV_DEFAULT"
_Z19matrix_multiply_gpuPfS_S_i:
.text._Z19matrix_multiply_gpuPfS_S_i:
[----:B------:R-:W-:Y:S01]  /*0000*/  LDC R1, c[0x0][0x37c] ;  /* 0x0000df00ff017b82 */ /* 0x000fe20000000800 */
[----:B------:R-:W0:Y:S07]  /*0010*/  S2R R0, SR_TID.Y ;  /* 0x0000000000007919 */ /* 0x000e2e0000002200 */
[----:B------:R-:W0:Y:S01]  /*0020*/  S2UR UR4, SR_CTAID.Y ;  /* 0x00000000000479c3 */ /* 0x000e220000002600 */
[----:B------:R-:W1:Y:S01]  /*0030*/  LDCU UR20, c[0x0][0x398] ;  /* 0x00007300ff1477ac */ /* 0x000e620008000800 */
[----:B------:R-:W2:Y:S06]  /*0040*/  S2R R3, SR_TID.X ;  /* 0x0000000000037919 */ /* 0x000eac0000002100 */
[----:B------:R-:W0:Y:S08]  /*0050*/  LDC R13, c[0x0][0x364] ;  /* 0x0000d900ff0d7b82 */ /* 0x000e300000000800 */
[----:B------:R-:W2:Y:S08]  /*0060*/  S2UR UR5, SR_CTAID.X ;  /* 0x00000000000579c3 */ /* 0x000eb00000002500 */
[----:B------:R-:W2:Y:S01]  /*0070*/  LDC R2, c[0x0][0x360] ;  /* 0x0000d800ff027b82 */ /* 0x000ea20000000800 */
[----:B0-----:R-:W-:-:S02]  /*0080*/  IMAD R13, R13, UR4, R0 ;  /* 0x000000040d0d7c24 */ /* 0x001fc4000f8e0200 */
[----:B--2---:R-:W-:-:S05]  /*0090*/  IMAD R0, R2, UR5, R3 ;  /* 0x0000000502007c24 */ /* 0x004fca000f8e0203 */
[----:B------:R-:W-:-:S04]  /*00a0*/  VIMNMX R2, PT, PT, R13, R0, !PT ;  /* 0x000000000d027248 */ /* 0x000fc80007fe0100 */
[----:B-1----:R-:W-:-:S13]  /*00b0*/  ISETP.GE.AND P0, PT, R2, UR20, PT ;  /* 0x0000001402007c0c */ /* 0x002fda000bf06270 */
[----:B------:R-:W-:Y:S05]  /*00c0*/  @P0 EXIT ;  /* 0x000000000000094d */ /* 0x000fea0003800000 */
[----:B------:R-:W-:Y:S01]  /*00d0*/  UISETP.GE.U32.AND UP0, UPT, UR20, 0x8, UPT ;  /* 0x000000081400788c */ /* 0x000fe2000bf06070 */
[----:B------:R-:W-:Y:S02]  /*00e0*/  HFMA2 R12, -RZ, RZ, 0, 0 ;  /* 0x00000000ff0c7431 */ /* 0x000fe400000001ff */
[----:B------:R-:W-:Y:S01]  /*00f0*/  IMAD R13, R13, UR20, RZ ;  /* 0x000000140d0d7c24 */ /* 0x000fe2000f8e02ff */
[----:B------:R-:W-:Y:S01]  /*0100*/  UMOV UR4, URZ ;  /* 0x000000ff00047c82 */ /* 0x000fe20008000000 */
[----:B------:R-:W0:Y:S04]  /*0110*/  LDCU.64 UR18, c[0x0][0x358] ;  /* 0x00006b00ff1277ac */ /* 0x000e280008000a00 */
[----:B------:R-:W-:Y:S05]  /*0120*/  BRA.U !UP0, `(.L_x_0) ;  /* 0x0000000508047547 */ /* 0x000fea000b800000 */
[----:B------:R-:W1:Y:S01]  /*0130*/  LDCU.128 UR24, c[0x0][0x380] ;  /* 0x00007000ff1877ac */ /* 0x000e620008000c00 */
[----:B------:R-:W-:Y:S02]  /*0140*/  MOV R12, RZ ;  /* 0x000000ff000c7202 */ /* 0x000fe40000000f00 */
[----:B------:R-:W-:Y:S01]  /*0150*/  MOV R14, R0 ;  /* 0x00000000000e7202 */ /* 0x000fe20000000f00 */
[----:B------:R-:W-:-:S04]  /*0160*/  ULOP3.LUT UR4, UR20, 0x7ffffff8, URZ, 0xc0, !UPT ;  /* 0x7ffffff814047892 */ /* 0x000fc8000f8ec0ff */
[----:B------:R-:W-:Y:S01]  /*0170*/  UIADD3 UR5, UPT, UPT, -UR4, URZ, URZ ;  /* 0x000000ff04057290 */ /* 0x000fe2000fffe1ff */
[----:B-1----:R-:W-:Y:S01]  /*0180*/  MOV R2, UR24 ;  /* 0x0000001800027c02 */ /* 0x002fe20008000f00 */
[----:B------:R-:W-:Y:S01]  /*0190*/  UIMAD.WIDE UR6, UR20, 0x8, UR26 ;  /* 0x00000008140678a5 */ /* 0x000fe2000f8e021a */
[----:B------:R-:W-:Y:S01]  /*01a0*/  MOV R3, UR25 ;  /* 0x0000001900037c02 */ /* 0x000fe20008000f00 */
[----:B------:R-:W-:Y:S02]  /*01b0*/  UIMAD.WIDE UR8, UR20, 0xc, UR26 ;  /* 0x0000000c140878a5 */ /* 0x000fe4000f8e021a */
[----:B------:R-:W-:Y:S01]  /*01c0*/  UIMAD.WIDE UR10, UR20, 0x10, UR26 ;  /* 0x00000010140a78a5 */ /* 0x000fe2000f8e021a */
[----:B------:R-:W-:Y:S01]  /*01d0*/  IMAD.WIDE.U32 R2, R13, 0x4, R2 ;  /* 0x000000040d027825 */ /* 0x000fe200078e0002 */
[----:B------:R-:W-:Y:S02]  /*01e0*/  UIMAD.WIDE UR12, UR20, 0x14, UR26 ;  /* 0x00000014140c78a5 */ /* 0x000fe4000f8e021a */
[----:B------:R-:W-:Y:S01]  /*01f0*/  UIMAD.WIDE UR14, UR20, 0x18, UR26 ;  /* 0x00000018140e78a5 */ /* 0x000fe2000f8e021a */
[----:B------:R-:W-:Y:S01]  /*0200*/  IADD3 R2, P0, PT, R2, 0x10, RZ ;  /* 0x0000001002027810 */ /* 0x000fe20007f1e0ff */
[----:B------:R-:W-:-:S03]  /*0210*/  UIMAD.WIDE UR16, UR20, 0x1c, UR26 ;  /* 0x0000001c141078a5 */ /* 0x000fc6000f8e021a */
[----:B------:R-:W-:-:S09]  /*0220*/  IADD3.X R3, PT, PT, RZ, R3, RZ, P0, !PT ;  /* 0x00000003ff037210 */ /* 0x000fd200007fe4ff */
.L_x_1:
[----:B------:R-:W-:Y:S01]  /*0230*/  UIMAD.WIDE UR22, UR20, 0x4, UR26 ;  /* 0x00000004141678a5 */ /* 0x000fe2000f8e021a */
[----:B------:R-:W-:Y:S02]  /*0240*/  IMAD.MOV.U32 R23, RZ, RZ, 0x4 ;  /* 0x00000004ff177424 */ /* 0x000fe400078e00ff */
[----:B------:R-:W-:Y:S01]  /*0250*/  HFMA2 R11, -RZ, RZ, 0, 2.384185791015625e-07 ;  /* 0x00000004ff0b7431 */ /* 0x000fe200000001ff */
[----:B------:R-:W-:Y:S01]  /*0260*/  MOV R25, 0x4 ;  /* 0x0000000400197802 */ /* 0x000fe20000000f00 */
[----:B0-----:R-:W2:Y:S01]  /*0270*/  LDG.E R21, desc[UR18][R2.64+-0x10] ;  /* 0xfffff01202157981 */ /* 0x001ea2000c1e1900 */
[C---:B------:R-:W-:Y:S01]  /*0280*/  IMAD.WIDE R22, R14.reuse, R23, UR26 ;  /* 0x0000001a0e167e25 */ /* 0x040fe2000f8e0217 */
[----:B------:R-:W-:Y:S02]  /*0290*/  MOV R8, UR22 ;  /* 0x0000001600087c02 */ /* 0x000fe40008000f00 */
[----:B------:R-:W-:Y:S01]  /*02a0*/  MOV R9, UR23 ;  /* 0x0000001700097c02 */ /* 0x000fe20008000f00 */
[----:B------:R-:W3:Y:S02]  /*02b0*/  LDG.E R19, desc[UR18][R2.64+-0xc] ;  /* 0xfffff41202137981 */ /* 0x000ee4000c1e1900 */
[----:B------:R-:W-:-:S02]  /*02c0*/  IMAD.WIDE R8, R14, 0x4, R8 ;  /* 0x000000040e087825 */ /* 0x000fc400078e0208 */
[----:B------:R-:W2:Y:S01]  /*02d0*/  LDG.E R22, desc[UR18][R22.64] ;  /* 0x0000001216167981 */ /* 0x000ea2000c1e1900 */
[----:B------:R-:W-:Y:S01]  /*02e0*/  MOV R5, 0x4 ;  /* 0x0000000400057802 */ /* 0x000fe20000000f00 */
[C---:B------:R-:W-:Y:S02]  /*02f0*/  IMAD.WIDE R24, R14.reuse, R25, UR6 ;  /* 0x000000060e187e25 */ /* 0x040fe4000f8e0219 */
[----:B------:R0:W3:Y:S02]  /*0300*/  LDG.E R20, desc[UR18][R8.64] ;  /* 0x0000001208147981 */ /* 0x0000e4000c1e1900 */
[----:B------:R-:W-:Y:S02]  /*0310*/  IMAD.WIDE R10, R14, R11, UR8 ;  /* 0x000000080e0a7e25 */ /* 0x000fe4000f8e020b */
[----:B------:R-:W4:Y:S04]  /*0320*/  LDG.E R18, desc[UR18][R24.64] ;  /* 0x0000001218127981 */ /* 0x000f28000c1e1900 */
[----:B------:R-:W4:Y:S01]  /*0330*/  LDG.E R17, desc[UR18][R2.64+-0x8] ;  /* 0xfffff81202117981 */ /* 0x000f22000c1e1900 */
[----:B0-----:R-:W-:-:S02]  /*0340*/  HFMA2 R9, -RZ, RZ, 0, 2.384185791015625e-07 ;  /* 0x00000004ff097431 */ /* 0x001fc400000001ff */
[----:B------:R-:W-:Y:S01]  /*0350*/  IMAD.MOV.U32 R7, RZ, RZ, 0x4 ;  /* 0x00000004ff077424 */ /* 0x000fe200078e00ff */
[----:B------:R0:W5:Y:S01]  /*0360*/  LDG.E R16, desc[UR18][R10.64] ;  /* 0x000000120a107981 */ /* 0x000162000c1e1900 */
[----:B------:R-:W-:-:S03]  /*0370*/  IMAD.WIDE R4, R14, R5, UR10 ;  /* 0x0000000a0e047e25 */ /* 0x000fc6000f8e0205 */
[----:B------:R-:W5:Y:S01]  /*0380*/  LDG.E R15, desc[UR18][R2.64+-0x4] ;  /* 0xfffffc12020f7981 */ /* 0x000f62000c1e1900 */
[C---:B------:R-:W-:Y:S01]  /*0390*/  IMAD.WIDE R6, R14.reuse, R7, UR12 ;  /* 0x0000000c0e067e25 */ /* 0x040fe2000f8e0207 */
[----:B------:R-:W-:Y:S02]  /*03a0*/  MOV R27, 0x4 ;  /* 0x00000004001b7802 */ /* 0x000fe40000000f00 */
[----:B------:R1:W5:Y:S01]  /*03b0*/  LDG.E R4, desc[UR18][R4.64] ;  /* 0x0000001204047981 */ /* 0x000362000c1e1900 */
[----:B------:R-:W-:-:S03]  /*03c0*/  IMAD.WIDE R8, R14, R9, UR14 ;  /* 0x0000000e0e087e25 */ /* 0x000fc6000f8e0209 */
[----:B------:R-:W5:Y:S01]  /*03d0*/  LDG.E R23, desc[UR18][R2.64] ;  /* 0x0000001202177981 */ /* 0x000f62000c1e1900 */
[----:B0-----:R-:W-:-:S03]  /*03e0*/  IMAD.WIDE R10, R14, R27, UR16 ;  /* 0x000000100e0a7e25 */ /* 0x001fc6000f8e021b */
[----:B------:R-:W5:Y:S04]  /*03f0*/  LDG.E R7, desc[UR18][R6.64] ;  /* 0x0000001206077981 */ /* 0x000f68000c1e1900 */
[----:B------:R-:W5:Y:S04]  /*0400*/  LDG.E R24, desc[UR18][R2.64+0x4] ;  /* 0x0000041202187981 */ /* 0x000f68000c1e1900 */
[----:B------:R-:W5:Y:S04]  /*0410*/  LDG.E R8, desc[UR18][R8.64] ;  /* 0x0000001208087981 */ /* 0x000f68000c1e1900 */
[----:B------:R-:W5:Y:S04]  /*0420*/  LDG.E R25, desc[UR18][R2.64+0x8] ;  /* 0x0000081202197981 */ /* 0x000f68000c1e1900 */
[----:B------:R-:W5:Y:S04]  /*0430*/  LDG.E R10, desc[UR18][R10.64] ;  /* 0x000000120a0a7981 */ /* 0x000f68000c1e1900 */
[----:B------:R0:W5:Y:S01]  /*0440*/  LDG.E R27, desc[UR18][R2.64+0xc] ;  /* 0x00000c12021b7981 */ /* 0x000162000c1e1900 */
[----:B------:R-:W-:-:S04]  /*0450*/  UIADD3 UR5, UPT, UPT, UR5, 0x8, URZ ;  /* 0x0000000805057890 */ /* 0x000fc8000fffe0ff */
[----:B------:R-:W-:Y:S01]  /*0460*/  UISETP.NE.AND UP0, UPT, UR5, URZ, UPT ;  /* 0x000000ff0500728c */ /* 0x000fe2000bf05270 */
[----:B-1----:R-:W-:Y:S02]  /*0470*/  MOV R5, UR20 ;  /* 0x0000001400057c02 */ /* 0x002fe40008000f00 */
[----:B0-----:R-:W-:Y:S02]  /*0480*/  IADD3 R2, P0, PT, R2, 0x20, RZ ;  /* 0x0000002002027810 */ /* 0x001fe40007f1e0ff */
[----:B------:R-:W-:Y:S02]  /*0490*/  LEA R14, R5, R14, 0x3 ;  /* 0x0000000e050e7211 */ /* 0x000fe400078e18ff */
[----:B------:R-:W-:Y:S01]  /*04a0*/  IADD3.X R3, PT, PT, RZ, R3, RZ, P0, !PT ;  /* 0x00000003ff037210 */ /* 0x000fe200007fe4ff */
[----:B--2---:R-:W-:-:S04]  /*04b0*/  FFMA R22, R21, R22, R12 ;  /* 0x0000001615167223 */ /* 0x004fc8000000000c */
[----:B---3--:R-:W-:-:S04]  /*04c0*/  FFMA R20, R19, R20, R22 ;  /* 0x0000001413147223 */ /* 0x008fc80000000016 */
[----:B----4-:R-:W-:-:S04]  /*04d0*/  FFMA R18, R17, R18, R20 ;  /* 0x0000001211127223 */ /* 0x010fc80000000014 */
[----:B-----5:R-:W-:-:S04]  /*04e0*/  FFMA R16, R15, R16, R18 ;  /* 0x000000100f107223 */ /* 0x020fc80000000012 */
[----:B------:R-:W-:-:S04]  /*04f0*/  FFMA R23, R23, R4, R16 ;  /* 0x0000000417177223 */ /* 0x000fc80000000010 */
[----:B------:R-:W-:-:S04]  /*0500*/  FFMA R24, R24, R7, R23 ;  /* 0x0000000718187223 */ /* 0x000fc80000000017 */
[----:B------:R-:W-:-:S04]  /*0510*/  FFMA R8, R25, R8, R24 ;  /* 0x0000000819087223 */ /* 0x000fc80000000018 */
[----:B------:R-:W-:Y:S01]  /*0520*/  FFMA R12, R27, R10, R8 ;  /* 0x0000000a1b0c7223 */ /* 0x000fe20000000008 */
[----:B------:R-:W-:Y:S06]  /*0530*/  BRA.U UP0, `(.L_x_1) ;  /* 0xfffffffd003c7547 */ /* 0x000fec000b83ffff */
.L_x_0:
[----:B------:R-:W-:-:S04]  /*0540*/  ULOP3.LUT UR6, UR20, 0x7, URZ, 0xc0, !UPT ;  /* 0x0000000714067892 */ /* 0x000fc8000f8ec0ff */
[----:B------:R-:W-:-:S09]  /*0550*/  UISETP.NE.AND UP0, UPT, UR6, URZ, UPT ;  /* 0x000000ff0600728c */ /* 0x000fd2000bf05270 */
[----:B------:R-:W-:Y:S05]  /*0560*/  BRA.U !UP0, `(.L_x_2) ;  /* 0x0000000508387547 */ /* 0x000fea000b800000 */
[----:B------:R-:W-:Y:S02]  /*0570*/  UISETP.GE.U32.AND UP0, UPT, UR6, 0x4, UPT ;  /* 0x000000040600788c */ /* 0x000fe4000bf06070 */
[----:B------:R-:W-:-:S04]  /*0580*/  ULOP3.LUT UR5, UR20, 0x3, URZ, 0xc0, !UPT ;  /* 0x0000000314057892 */ /* 0x000fc8000f8ec0ff */
[----:B------:R-:W-:-:S03]  /*0590*/  UISETP.NE.AND UP1, UPT, UR5, URZ, UPT ;  /* 0x000000ff0500728c */ /* 0x000fc6000bf25270 */
[----:B------:R-:W-:Y:S08]  /*05a0*/  BRA.U !UP0, `(.L_x_3) ;  /* 0x00000001087c7547 */ /* 0x000ff0000b800000 */
[----:B------:R-:W1:Y:S01]  /*05b0*/  LDC.64 R6, c[0x0][0x388] ;  /* 0x0000e200ff067b82 */ /* 0x000e620000000a00 */
[----:B------:R-:W2:Y:S01]  /*05c0*/  LDCU.64 UR6, c[0x0][0x380] ;  /* 0x00007000ff0677ac */ /* 0x000ea20008000a00 */
[----:B------:R-:W-:Y:S01]  /*05d0*/  IMAD.U32 R9, RZ, RZ, UR4 ;  /* 0x00000004ff097e24 */ /* 0x000fe2000f8e00ff */
[C---:B------:R-:W-:Y:S02]  /*05e0*/  IADD3 R3, PT, PT, R13.reuse, UR4, RZ ;  /* 0x000000040d037c10 */ /* 0x040fe4000fffe0ff */
[----:B------:R-:W-:Y:S01]  /*05f0*/  IADD3 R10, P0, PT, R13, UR4, RZ ;  /* 0x000000040d0a7c10 */ /* 0x000fe2000ff1e0ff */
[----:B------:R-:W-:Y:S01]  /*0600*/  IMAD R9, R9, UR20, R0 ;  /* 0x0000001409097c24 */ /* 0x000fe2000f8e0200 */
[----:B------:R-:W-:Y:S01]  /*0610*/  MOV R11, UR20 ;  /* 0x00000014000b7c02 */ /* 0x000fe20008000f00 */
[----:B------:R-:W3:Y:S01]  /*0620*/  LDC.64 R4, c[0x0][0x380] ;  /* 0x0000e000ff047b82 */ /* 0x000ee20000000a00 */
[----:B------:R-:W-:Y:S01]  /*0630*/  MOV R15, UR20 ;  /* 0x00000014000f7c02 */ /* 0x000fe20008000f00 */
[----:B-1----:R-:W-:Y:S01]  /*0640*/  IMAD.WIDE R6, R9, 0x4, R6 ;  /* 0x0000000409067825 */ /* 0x002fe200078e0206 */
[----:B------:R-:W-:-:S05]  /*0650*/  MOV R9, UR20 ;  /* 0x0000001400097c02 */ /* 0x000fca0008000f00 */
[----:B------:R-:W-:Y:S02]  /*0660*/  IMAD.WIDE R8, R9, 0x4, R6 ;  /* 0x0000000409087825 */ /* 0x000fe400078e0206 */
[----:B0-----:R-:W4:Y:S02]  /*0670*/  LDG.E R6, desc[UR18][R6.64] ;  /* 0x0000001206067981 */ /* 0x001f24000c1e1900 */
[----:B---3--:R-:W-:Y:S01]  /*0680*/  IMAD.WIDE.U32 R4, R3, 0x4, R4 ;  /* 0x0000000403047825 */ /* 0x008fe200078e0004 */
[----:B------:R-:W-:Y:S01]  /*0690*/  IADD3.X R3, PT, PT, RZ, RZ, RZ, P0, !PT ;  /* 0x000000ffff037210 */ /* 0x000fe200007fe4ff */
[----:B------:R-:W3:Y:S01]  /*06a0*/  LDG.E R17, desc[UR18][R8.64] ;  /* 0x0000001208117981 */ /* 0x000ee2000c1e1900 */
[----:B--2---:R-:W-:-:S03]  /*06b0*/  LEA R2, P0, R10, UR6, 0x2 ;  /* 0x000000060a027c11 */ /* 0x004fc6000f8010ff */
[----:B------:R-:W4:Y:S01]  /*06c0*/  LDG.E R5, desc[UR18][R4.64] ;  /* 0x0000001204057981 */ /* 0x000f22000c1e1900 */
[----:B------:R-:W-:Y:S01]  /*06d0*/  LEA.HI.X R3, R10, UR7, R3, 0x2, P0 ;  /* 0x000000070a037c11 */ /* 0x000fe200080f1403 */
[----:B------:R-:W-:-:S04]  /*06e0*/  IMAD.WIDE R10, R11, 0x4, R8 ;  /* 0x000000040b0a7825 */ /* 0x000fc800078e0208 */
[----:B------:R-:W3:Y:S01]  /*06f0*/  LDG.E R16, desc[UR18][R2.64+0x4] ;  /* 0x0000041202107981 */ /* 0x000ee2000c1e1900 */
[----:B------:R-:W-:-:S03]  /*0700*/  IMAD.WIDE R14, R15, 0x4, R10 ;  /* 0x000000040f0e7825 */ /* 0x000fc600078e020a */
[----:B------:R-:W2:Y:S04]  /*0710*/  LDG.E R19, desc[UR18][R10.64] ;  /* 0x000000120a137981 */ /* 0x000ea8000c1e1900 */
[----:B------:R-:W2:Y:S04]  /*0720*/  LDG.E R18, desc[UR18][R2.64+0x8] ;  /* 0x0000081202127981 */ /* 0x000ea8000c1e1900 */
[----:B------:R-:W5:Y:S04]  /*0730*/  LDG.E R20, desc[UR18][R2.64+0xc] ;  /* 0x00000c1202147981 */ /* 0x000f68000c1e1900 */
[----:B------:R-:W5:Y:S01]  /*0740*/  LDG.E R14, desc[UR18][R14.64] ;  /* 0x000000120e0e7981 */ /* 0x000f62000c1e1900 */
[----:B------:R-:W-:Y:S01]  /*0750*/  UIADD3 UR4, UPT, UPT, UR4, 0x4, URZ ;  /* 0x0000000404047890 */ /* 0x000fe2000fffe0ff */
[----:B----4-:R-:W-:-:S04]  /*0760*/  FFMA R5, R5, R6, R12 ;  /* 0x0000000605057223 */ /* 0x010fc8000000000c */
[----:B---3--:R-:W-:-:S04]  /*0770*/  FFMA R5, R16, R17, R5 ;  /* 0x0000001110057223 */ /* 0x008fc80000000005 */
[----:B--2---:R-:W-:-:S04]  /*0780*/  FFMA R5, R18, R19, R5 ;  /* 0x0000001312057223 */ /* 0x004fc80000000005 */
[----:B-----5:R-:W-:-:S07]  /*0790*/  FFMA R12, R20, R14, R5 ;  /* 0x0000000e140c7223 */ /* 0x020fce0000000005 */
.L_x_3:
[----:B------:R-:W-:Y:S05]  /*07a0*/  BRA.U !UP1, `(.L_x_2) ;  /* 0x0000000109a87547 */ /* 0x000fea000b800000 */
[----:B------:R-:W-:Y:S01]  /*07b0*/  UISETP.NE.AND UP0, UPT, UR5, 0x1, UPT ;  /* 0x000000010500788c */ /* 0x000fe2000bf05270 */
[----:B------:R-:W-:Y:S01]  /*07c0*/  MOV R7, UR4 ;  /* 0x0000000400077c02 */ /* 0x000fe20008000f00 */
[----:B------:R-:W-:Y:S02]  /*07d0*/  ULOP3.LUT UR5, UR20, 0x1, URZ, 0xc0, !UPT ;  /* 0x0000000114057892 */ /* 0x000fe4000f8ec0ff */
[----:B------:R-:W-:Y:S02]  /*07e0*/  MOV R15, UR20 ;  /* 0x00000014000f7c02 */ /* 0x000fe40008000f00 */
[----:B------:R-:W-:Y:S01]  /*07f0*/  UISETP.NE.U32.AND UP1, UPT, UR5, 0x1, UPT ;  /* 0x000000010500788c */ /* 0x000fe2000bf25070 */
[----:B------:R-:W-:-:S04]  /*0800*/  PLOP3.LUT P1, PT, PT, PT, UP0, 0x80, 0x8 ;  /* 0x000000000008781c */ /* 0x000fc80003f2f008 */
[----:B------:R-:W1:Y:S01]  /*0810*/  @UP0 LDCU.128 UR8, c[0x0][0x380] ;  /* 0x00007000ff0807ac */ /* 0x000e620008000c00 */
[----:B------:R-:W-:Y:S01]  /*0820*/  PLOP3.LUT P0, PT, PT, PT, UP1, 0x80, 0x8 ;  /* 0x000000000008781c */ /* 0x000fe20003f0f018 */
[----:B------:R-:W2:Y:S04]  /*0830*/  @UP0 LDCU.64 UR6, c[0x0][0x380] ;  /* 0x00007000ff0607ac */ /* 0x000ea80008000a00 */
[----:B------:R-:W3:Y:S03]  /*0840*/  @!UP1 LDCU.128 UR12, c[0x0][0x380] ;  /* 0x00007000ff0c97ac */ /* 0x000ee60008000c00 */
[C---:B------:R-:W-:Y:S02]  /*0850*/  @P1 IADD3 R3, PT, PT, R13.reuse, UR4, RZ ;  /* 0x000000040d031c10 */ /* 0x040fe4000fffe0ff */
[----:B------:R-:W-:Y:S01]  /*0860*/  @P1 IADD3 R6, P2, PT, R13, UR4, RZ ;  /* 0x000000040d061c10 */ /* 0x000fe2000ff5e0ff */
[----:B------:R-:W-:Y:S01]  /*0870*/  @UP0 UIADD3 UR4, UPT, UPT, UR4, 0x2, URZ ;  /* 0x0000000204040890 */ /* 0x000fe2000fffe0ff */
[----:B-1----:R-:W-:Y:S01]  /*0880*/  MOV R11, UR9 ;  /* 0x00000009000b7c02 */ /* 0x002fe20008000f00 */
[----:B------:R-:W-:Y:S01]  /*0890*/  IMAD.U32 R10, RZ, RZ, UR8 ;  /* 0x00000008ff0a7e24 */ /* 0x000fe2000f8e00ff */
[----:B------:R-:W-:-:S02]  /*08a0*/  MOV R4, UR10 ;  /* 0x0000000a00047c02 */ /* 0x000fc40008000f00 */
[----:B------:R-:W-:Y:S01]  /*08b0*/  MOV R5, UR11 ;  /* 0x0000000b00057c02 */ /* 0x000fe20008000f00 */
[----:B------:R-:W-:-:S04]  /*08c0*/  @P1 IMAD.WIDE.U32 R10, R3, 0x4, R10 ;  /* 0x00000004030a1825 */ /* 0x000fc800078e000a */
[----:B------:R-:W-:Y:S01]  /*08d0*/  @P1 IMAD R3, R7, UR20, R0 ;  /* 0x0000001407031c24 */ /* 0x000fe2000f8e0200 */
[----:B------:R-:W-:Y:S01]  /*08e0*/  @P1 IADD3.X R7, PT, PT, RZ, RZ, RZ, P2, !PT ;  /* 0x000000ffff071210 */ /* 0x000fe200017fe4ff */
[----:B------:R-:W-:Y:S01]  /*08f0*/  IMAD.U32 R19, RZ, RZ, UR4 ;  /* 0x00000004ff137e24 */ /* 0x000fe2000f8e00ff */
[C---:B--2---:R-:W-:Y:S01]  /*0900*/  @P1 LEA R2, P2, R6.reuse, UR6, 0x2 ;  /* 0x0000000606021c11 */ /* 0x044fe2000f8410ff */
[----:B------:R-:W-:Y:S01]  /*0910*/  @P1 IMAD.WIDE R4, R3, 0x4, R4 ;  /* 0x0000000403041825 */ /* 0x000fe200078e0204 */
[----:B------:R-:W-:Y:S01]  /*0920*/  @!P0 IADD3 R17, PT, PT, R13, UR4, RZ ;  /* 0x000000040d118c10 */ /* 0x000fe2000fffe0ff */
[----:B0-----:R-:W2:Y:S01]  /*0930*/  @P1 LDG.E R11, desc[UR18][R10.64] ;  /* 0x000000120a0b1981 */ /* 0x001ea2000c1e1900 */
[----:B------:R-:W-:Y:S01]  /*0940*/  @P1 LEA.HI.X R3, R6, UR7, R7, 0x2, P2 ;  /* 0x0000000706031c11 */ /* 0x000fe200090f1407 */
[----:B------:R-:W-:Y:S01]  /*0950*/  @!P0 IMAD R19, R19, UR20, R0 ;  /* 0x0000001413138c24 */ /* 0x000fe2000f8e0200 */
[----:B---3--:R-:W-:Y:S01]  /*0960*/  MOV R6, UR12 ;  /* 0x0000000c00067c02 */ /* 0x008fe20008000f00 */
[----:B------:R-:W-:Y:S01]  /*0970*/  @P1 IMAD.WIDE R14, R15, 0x4, R4 ;  /* 0x000000040f0e1825 */ /* 0x000fe200078e0204 */
[----:B------:R-:W-:Y:S01]  /*0980*/  MOV R7, UR13 ;  /* 0x0000000d00077c02 */ /* 0x000fe20008000f00 */
[----:B------:R-:W2:Y:S01]  /*0990*/  @P1 LDG.E R4, desc[UR18][R4.64] ;  /* 0x0000001204041981 */ /* 0x000ea2000c1e1900 */
[----:B------:R-:W-:-:S02]  /*09a0*/  MOV R8, UR14 ;  /* 0x0000000e00087c02 */ /* 0x000fc40008000f00 */
[----:B------:R-:W-:Y:S01]  /*09b0*/  MOV R9, UR15 ;  /* 0x0000000f00097c02 */ /* 0x000fe20008000f00 */
[----:B------:R-:W-:Y:S01]  /*09c0*/  @!P0 IMAD.WIDE.U32 R6, R17, 0x4, R6 ;  /* 0x0000000411068825 */ /* 0x000fe200078e0006 */
[----:B------:R-:W3:Y:S03]  /*09d0*/  @P1 LDG.E R14, desc[UR18][R14.64] ;  /* 0x000000120e0e1981 */ /* 0x000ee6000c1e1900 */
[----:B------:R-:W-:Y:S01]  /*09e0*/  @!P0 IMAD.WIDE R8, R19, 0x4, R8 ;  /* 0x0000000413088825 */ /* 0x000fe200078e0208 */
[----:B------:R-:W3:Y:S04]  /*09f0*/  @P1 LDG.E R2, desc[UR18][R2.64+0x4] ;  /* 0x0000041202021981 */ /* 0x000ee8000c1e1900 */
[----:B------:R-:W4:Y:S04]  /*0a00*/  @!P0 LDG.E R7, desc[UR18][R6.64] ;  /* 0x0000001206078981 */ /* 0x000f28000c1e1900 */
[----:B------:R-:W4:Y:S01]  /*0a10*/  @!P0 LDG.E R8, desc[UR18][R8.64] ;  /* 0x0000001208088981 */ /* 0x000f22000c1e1900 */
[----:B--2---:R-:W-:-:S04]  /*0a20*/  @P1 FFMA R11, R11, R4, R12 ;  /* 0x000000040b0b1223 */ /* 0x004fc8000000000c */
[----:B---3--:R-:W-:-:S04]  /*0a30*/  @P1 FFMA R12, R2, R14, R11 ;  /* 0x0000000e020c1223 */ /* 0x008fc8000000000b */
[----:B----4-:R-:W-:-:S07]  /*0a40*/  @!P0 FFMA R12, R7, R8, R12 ;  /* 0x00000008070c8223 */ /* 0x010fce000000000c */
.L_x_2:
[----:B------:R-:W1:Y:S01]  /*0a50*/  LDC.64 R2, c[0x0][0x390] ;  /* 0x0000e400ff027b82 */ /* 0x000e620000000a00 */
[----:B------:R-:W-:-:S05]  /*0a60*/  IADD3 R13, PT, PT, R0, R13, RZ ;  /* 0x0000000d000d7210 */ /* 0x000fca0007ffe0ff */
[----:B-1----:R-:W-:-:S05]  /*0a70*/  IMAD.WIDE R2, R13, 0x4, R2 ;  /* 0x000000040d027825 */ /* 0x002fca00078e0202 */
[----:B0-----:R-:W-:Y:S01]  /*0a80*/  STG.E desc[UR18][R2.64], R12 ;  /* 0x0000000c02007986 */ /* 0x001fe2000c101912 */
[----:B------:R-:W-:Y:S05]  /*0a90*/  EXIT ;  /* 0x000000000000794d */ /* 0x000fea0003800000 */
.L_x_4:
[----:B------:R-:W-:-:S00]  /*0aa0*/  BRA `(.L_x_4) ;  /* 0xfffffffc00fc7947 */ /* 0x000fc0000383ffff */
[----:B------:R-:W-:-:S00]  /*0ab0*/  NOP ;  /* 0x0000000000007918 */ /* 0x000fc00000000000 */
        /* <DEDUP_REMOVED lines=12> */
.L_x_5:


//--------------------- .nv.shared.reserved.0     --------------------------
	.section	.nv.shared.reserved.0,"aw",@nobits
	.weak		__nv_reservedSMEM_offset_0_alias
	.size		__nv_reservedSMEM_offset_0_alias, 0, 64
	.other		__nv_reservedSMEM_offset_0_alias,@"STO_CUDA_RESERVED_SHARED STV_DEFAULT"
__nv_reservedSMEM_offset_0_alias:
	.zero		0
	.zero		64


//--------------------- .nv.constant0._Z19matrix_multiply_gpuPfS_S_i --------------------------
	.section	.nv.constant0._Z19matrix_multiply_gpuPfS_S_i,"a",@progbits
	.sectionflags	@""
	.align	4
.nv.constant0._Z19matrix_multiply_gpuPfS_S_i:
	.zero		924


//--------------------- SYMBOLS --------------------------

	.type		.nv.reservedSmem.offset0,@object
	.size		.nv.reservedSmem.offset0,0x4
